	.headerflags	@"EF_CUDA_TEXMODE_UNIFIED EF_CUDA_64BIT_ADDRESS EF_CUDA_ACCELERATORS EF_CUDA_SM90 EF_CUDA_VIRTUAL_SM(EF_CUDA_SM90)"
	.elftype	@"ET_EXEC"


//--------------------- .nv.info                  --------------------------
	.section	.nv.info,"",@"SHT_CUDA_INFO"
	.align	4


	//----- nvinfo : EIATTR_REGCOUNT
	.align		4
        /*0000*/ 	.byte	0x04, 0x2f
        /*0002*/ 	.short	(.L_2 - .L_1)
	.align		4
.L_1:
        /*0004*/ 	.word	index@(triton_per_fused_add_mean_mul_rsqrt_0)
        /*0008*/ 	.word	0x00000010


	//----- nvinfo : EIATTR_MIN_STACK_SIZE
	.align		4
.L_2:
        /*000c*/ 	.byte	0x04, 0x12
        /*000e*/ 	.short	(.L_4 - .L_3)
	.align		4
.L_3:
        /*0010*/ 	.word	index@(triton_per_fused_add_mean_mul_rsqrt_0)
        /*0014*/ 	.word	0x00000000


	//----- nvinfo : EIATTR_FRAME_SIZE
	.align		4
.L_4:
        /*0018*/ 	.byte	0x04, 0x11
        /*001a*/ 	.short	(.L_6 - .L_5)
	.align		4
.L_5:
        /*001c*/ 	.word	index@(triton_per_fused_add_mean_mul_rsqrt_0)
        /*0020*/ 	.word	0x00000000


	//----- nvinfo : EIATTR_MIN_STACK_SIZE
	.align		4
.L_6:
        /*0024*/ 	.byte	0x04, 0x12
        /*0026*/ 	.short	(.L_8 - .L_7)
	.align		4
.L_7:
        /*0028*/ 	.word	index@(triton_per_fused_add_mean_mul_rsqrt_0)
        /*002c*/ 	.word	0x00000000
.L_8:


//--------------------- .nv.info.triton_per_fused_add_mean_mul_rsqrt_0 --------------------------
	.section	.nv.info.triton_per_fused_add_mean_mul_rsqrt_0,"",@"SHT_CUDA_INFO"
	.sectionflags	@""
	.align	4


	//----- nvinfo : EIATTR_CUDA_API_VERSION
	.align		4
        /*0000*/ 	.byte	0x04, 0x37
        /*0002*/ 	.short	(.L_10 - .L_9)
.L_9:
        /*0004*/ 	.word	0x0000007c


	//----- nvinfo : EIATTR_KPARAM_INFO
	.align		4
.L_10:
        /*0008*/ 	.byte	0x04, 0x17
        /*000a*/ 	.short	(.L_12 - .L_11)
.L_11:
        /*000c*/ 	.word	0x00000000
        /*0010*/ 	.short	0x0003
        /*0012*/ 	.short	0x0014
        /*0014*/ 	.byte	0x00, 0xf0, 0x11, 0x00


	//----- nvinfo : EIATTR_KPARAM_INFO
	.align		4
.L_12:
        /*0018*/ 	.byte	0x04, 0x17
        /*001a*/ 	.short	(.L_14 - .L_13)
.L_13:
        /*001c*/ 	.word	0x00000000
        /*0020*/ 	.short	0x0002
        /*0022*/ 	.short	0x0010
        /*0024*/ 	.byte	0x00, 0xf0, 0x11, 0x00


	//----- nvinfo : EIATTR_KPARAM_INFO
	.align		4
.L_14:
        /*0028*/ 	.byte	0x04, 0x17
        /*002a*/ 	.short	(.L_16 - .L_15)
.L_15:
        /*002c*/ 	.word	0x00000000
        /*0030*/ 	.short	0x0001
        /*0032*/ 	.short	0x0008
        /*0034*/ 	.byte	0x00, 0xf4, 0x21, 0x00


	//----- nvinfo : EIATTR_KPARAM_INFO
	.align		4
.L_16:
        /*0038*/ 	.byte	0x04, 0x17
        /*003a*/ 	.short	(.L_18 - .L_17)
.L_17:
        /*003c*/ 	.word	0x00000000
        /*0040*/ 	.short	0x0000
        /*0042*/ 	.short	0x0000
        /*0044*/ 	.byte	0x00, 0xf4, 0x21, 0x00


	//----- nvinfo : EIATTR_SPARSE_MMA_MASK
	.align		4
.L_18:
        /*0048*/ 	.byte	0x03, 0x50
        /*004a*/ 	.short	0x0000


	//----- nvinfo : EIATTR_MAXREG_COUNT
	.align		4
        /*004c*/ 	.byte	0x03, 0x1b
        /*004e*/ 	.short	0x00ff


	//----- nvinfo : EIATTR_COOP_GROUP_MASK_REGIDS
	.align		4
        /*0050*/ 	.byte	0x04, 0x29
        /*0052*/ 	.short	(.L_20 - .L_19)


	//   ....[0]....
.L_19:
        /*0054*/ 	.word	0xffffffff


	//   ....[1]....
        /*0058*/ 	.word	0xffffffff


	//   ....[2]....
        /*005c*/ 	.word	0xffffffff


	//   ....[3]....
        /*0060*/ 	.word	0xffffffff


	//----- nvinfo : EIATTR_COOP_GROUP_INSTR_OFFSETS
	.align		4
.L_20:
        /*0064*/ 	.byte	0x04, 0x28
        /*0066*/ 	.short	(.L_22 - .L_21)


	//   ....[0]....
.L_21:
        /*0068*/ 	.word	0x00000120


	//   ....[1]....
        /*006c*/ 	.word	0x00000150


	//   ....[2]....
        /*0070*/ 	.word	0x00000170


	//   ....[3]....
        /*0074*/ 	.word	0x00000190


	//----- nvinfo : EIATTR_EXIT_INSTR_OFFSETS
	.align		4
.L_22:
        /*0078*/ 	.byte	0x04, 0x1c
        /*007a*/ 	.short	(.L_24 - .L_23)


	//   ....[0]....
.L_23:
        /*007c*/ 	.word	0x000001e0


	//   ....[1]....
        /*0080*/ 	.word	0x00000200


	//----- nvinfo : EIATTR_REQNTID
	.align		4
.L_24:
        /*0084*/ 	.byte	0x04, 0x10
        /*0086*/ 	.short	(.L_26 - .L_25)
.L_25:
        /*0088*/ 	.word	0x00000040
        /*008c*/ 	.word	0x00000001
        /*0090*/ 	.word	0x00000001


	//----- nvinfo : EIATTR_CBANK_PARAM_SIZE
	.align		4
.L_26:
        /*0094*/ 	.byte	0x03, 0x19
        /*0096*/ 	.short	0x0018


	//----- nvinfo : EIATTR_PARAM_CBANK
	.align		4
        /*0098*/ 	.byte	0x04, 0x0a
        /*009a*/ 	.short	(.L_28 - .L_27)
	.align		4
.L_27:
        /*009c*/ 	.word	index@(.nv.constant0.triton_per_fused_add_mean_mul_rsqrt_0)
        /*00a0*/ 	.short	0x0210
        /*00a2*/ 	.short	0x0018


	//----- nvinfo : EIATTR_SW_WAR
	.align		4
.L_28:
        /*00a4*/ 	.byte	0x04, 0x36
        /*00a6*/ 	.short	(.L_30 - .L_29)
.L_29:
        /*00a8*/ 	.word	0x00000008
.L_30:


//--------------------- .nv.callgraph             --------------------------
	.section	.nv.callgraph,"",@"SHT_CUDA_CALLGRAPH"
	.align	4
	.sectionentsize	8
	.align		4
        /*0000*/ 	.word	0x00000000
	.align		4
        /*0004*/ 	.word	0xffffffff
	.align		4
        /*0008*/ 	.word	0x00000000
	.align		4
        /*000c*/ 	.word	0xfffffffe
	.align		4
        /*0010*/ 	.word	0x00000000
	.align		4
        /*0014*/ 	.word	0xfffffffd
	.align		4
        /*0018*/ 	.word	0x00000000
	.align		4
        /*001c*/ 	.word	0xfffffffc


//--------------------- .nv.constant4             --------------------------
	.section	.nv.constant4,"a",@progbits
	.align	8
	.align		8
.nv.constant4:
        /*0000*/ 	.dword	_$_str


//--------------------- .text.triton_per_fused_add_mean_mul_rsqrt_0 --------------------------
	.section	.text.triton_per_fused_add_mean_mul_rsqrt_0,"ax",@progbits
	.align	128
        .global         triton_per_fused_add_mean_mul_rsqrt_0
        .type           triton_per_fused_add_mean_mul_rsqrt_0,@function
        .size           triton_per_fused_add_mean_mul_rsqrt_0,(.L_x_1 - triton_per_fused_add_mean_mul_rsqrt_0)
        .other          triton_per_fused_add_mean_mul_rsqrt_0,@"STO_CUDA_ENTRY STV_DEFAULT"
triton_per_fused_add_mean_mul_rsqrt_0:
.text.triton_per_fused_add_mean_mul_rsqrt_0:
[----:B------:R-:W0:Y:S02]  /*0000*/  LDC R1, c[0x0][0x28] ;  /* 0x00000a00ff017b82 */ /* 0x000e240000000800 */
[----:B------:R-:W1:Y:S01]  /*0010*/  S2R R10, SR_TID.X ;  /* 0x00000000000a7919 */ /* 0x000e620000002100 */
[----:B------:R-:W2:Y:S01]  /*0020*/  LDC.64 R2, c[0x0][0x210] ;  /* 0x00008400ff027b82 */ /* 0x000ea20000000a00 */
[----:B------:R-:W-:Y:S01]  /*0030*/  ULDC.64 UR4, c[0x0][0x208] ;  /* 0x0000820000047ab9 */ /* 0x000fe20000000a00 */
[----:B------:R-:W3:Y:S01]  /*0040*/  S2R R13, SR_CTAID.X ;  /* 0x00000000000d7919 */ /* 0x000ee20000002500 */
[----:B-1----:R-:W-:Y:S02]  /*0050*/  LOP3.LUT R0, R10, 0xf, RZ, 0xc0, !PT ;  /* 0x0000000f0a007812 */ /* 0x002fe400078ec0ff */
[C---:B---3--:R-:W-:Y:S02]  /*0060*/  ISETP.GE.AND P0, PT, R13.reuse, 0x10, PT ;  /* 0x000000100d00780c */ /* 0x048fe40003f06270 */
[----:B------:R-:W-:Y:S01]  /*0070*/  LEA R5, R13, R0, 0x4 ;  /* 0x000000000d057211 */ /* 0x000fe200078e20ff */
[----:B------:R-:W-:-:S04]  /*0080*/  HFMA2.MMA R0, -RZ, RZ, 0, 0 ;  /* 0x00000000ff007435 */ /* 0x000fc800000001ff */
[----:B--2---:R-:W-:-:S06]  /*0090*/  IMAD.WIDE R2, R5, 0x4, R2 ;  /* 0x0000000405027825 */ /* 0x004fcc00078e0202 */
[----:B------:R1:W2:Y:S01]  /*00a0*/  @!P0 LDG.E R0, desc[UR4][R2.64] ;  /* 0x0000000402008981 */ /* 0x0002a2000c1e1900 */
[----:B------:R-:W-:Y:S01]  /*00b0*/  MOV R11, 0x3d800000 ;  /* 0x3d800000000b7802 */ /* 0x000fe20000000f00 */
[----:B-1----:R-:W1:Y:S02]  /*00c0*/  LDC.64 R2, c[0x0][0x218] ;  /* 0x00008600ff027b82 */ /* 0x002e640000000a00 */
[----:B-1----:R-:W-:Y:S01]  /*00d0*/  IMAD.WIDE R2, R5, 0x4, R2 ;  /* 0x0000000405027825 */ /* 0x002fe200078e0202 */
[----:B--2---:R-:W-:-:S05]  /*00e0*/  SEL R0, R0, RZ, !P0 ;  /* 0x000000ff00007207 */ /* 0x004fca0004000000 */
[----:B------:R-:W-:-:S05]  /*00f0*/  FMUL R4, R0, R0 ;  /* 0x0000000000047220 */ /* 0x000fca0000400000 */
[----:B------:R-:W-:Y:S02]  /*0100*/  FSEL R4, R4, RZ, !P0 ;  /* 0x000000ff04047208 */ /* 0x000fe40004000000 */
[----:B------:R-:W-:-:S03]  /*0110*/  LOP3.LUT P0, RZ, R10, 0x30, RZ, 0xc0, !PT ;  /* 0x000000300aff7812 */ /* 0x000fc6000780c0ff */
[----:B------:R-:W1:Y:S01]  /*0120*/  SHFL.BFLY PT, R7, R4, 0x8, 0x1f ;  /* 0x0d001f0004077f89 */ /* 0x000e6200000e0000 */
[----:B------:R-:W-:Y:S01]  /*0130*/  ISETP.LT.AND P0, PT, R13, 0x10, !P0 ;  /* 0x000000100d00780c */ /* 0x000fe20004701270 */
[----:B-1----:R-:W-:-:S05]  /*0140*/  FADD R7, R4, R7 ;  /* 0x0000000704077221 */ /* 0x002fca0000000000 */
[----:B------:R-:W1:Y:S02]  /*0150*/  SHFL.BFLY PT, R6, R7, 0x4, 0x1f ;  /* 0x0c801f0007067f89 */ /* 0x000e6400000e0000 */
[----:B-1----:R-:W-:-:S05]  /*0160*/  FADD R6, R7, R6 ;  /* 0x0000000607067221 */ /* 0x002fca0000000000 */
[----:B------:R-:W1:Y:S02]  /*0170*/  SHFL.BFLY PT, R9, R6, 0x2, 0x1f ;  /* 0x0c401f0006097f89 */ /* 0x000e6400000e0000 */
[----:B-1----:R-:W-:-:S05]  /*0180*/  FADD R9, R6, R9 ;  /* 0x0000000906097221 */ /* 0x002fca0000000000 */
[----:B------:R-:W1:Y:S02]  /*0190*/  SHFL.BFLY PT, R8, R9, 0x1, 0x1f ;  /* 0x0c201f0009087f89 */ /* 0x000e6400000e0000 */
[----:B-1----:R-:W-:-:S04]  /*01a0*/  FADD R8, R9, R8 ;  /* 0x0000000809087221 */ /* 0x002fc80000000000 */
[----:B------:R-:W-:-:S04]  /*01b0*/  FFMA R8, R8, R11, 9.9999999392252902908e-09 ;  /* 0x322bcc7708087423 */ /* 0x000fc8000000000b */
[----:B------:R-:W1:Y:S02]  /*01c0*/  MUFU.RSQ R11, R8 ;  /* 0x00000008000b7308 */ /* 0x000e640000001400 */
[----:B-1----:R-:W-:Y:S01]  /*01d0*/  FMUL R11, R0, R11 ;  /* 0x0000000b000b7220 */ /* 0x002fe20000400000 */
[----:B------:R-:W-:Y:S06]  /*01e0*/  @!P0 EXIT ;  /* 0x000000000000894d */ /* 0x000fec0003800000 */
[----:B------:R-:W-:Y:S01]  /*01f0*/  STG.E desc[UR4][R2.64], R11 ;  /* 0x0000000b02007986 */ /* 0x000fe2000c101904 */
[----:B------:R-:W-:Y:S05]  /*0200*/  EXIT ;  /* 0x000000000000794d */ /* 0x000fea0003800000 */
.L_x_0:
[----:B------:R-:W-:-:S00]  /*0210*/  BRA `(.L_x_0) ;  /* 0xfffffffc00fc7947 */ /* 0x000fc0000383ffff */
[----:B------:R-:W-:-:S00]  /*0220*/  NOP ;  /* 0x0000000000007918 */ /* 0x000fc00000000000 */
        /* <DEDUP_REMOVED lines=13> */
.L_x_1:


//--------------------- .nv.global.init           --------------------------
	.section	.nv.global.init,"aw",@progbits
.nv.global.init:
	.type		_$_str,@object
	.size		_$_str,(.L_0 - _$_str)
_$_str:
        /*0000*/ 	.byte	0x5f, 0x5f, 0x43, 0x55, 0x44, 0x41, 0x5f, 0x46, 0x54, 0x5a, 0x00
.L_0:


//--------------------- .nv.constant0.triton_per_fused_add_mean_mul_rsqrt_0 --------------------------
	.section	.nv.constant0.triton_per_fused_add_mean_mul_rsqrt_0,"a",@progbits
	.sectionflags	@""
	.align	4
.nv.constant0.triton_per_fused_add_mean_mul_rsqrt_0:
	.zero		552
